	.headerflags	@"EF_CUDA_TEXMODE_UNIFIED EF_CUDA_64BIT_ADDRESS EF_CUDA_ACCELERATORS EF_CUDA_SM90 EF_CUDA_VIRTUAL_SM(EF_CUDA_SM90)"
	.elftype	@"ET_EXEC"


//--------------------- .nv.info                  --------------------------
	.section	.nv.info,"",@"SHT_CUDA_INFO"
	.align	4


	//----- nvinfo : EIATTR_REGCOUNT
	.align		4
        /*0000*/ 	.byte	0x04, 0x2f
        /*0002*/ 	.short	(.L_1 - .L_0)
	.align		4
.L_0:
        /*0004*/ 	.word	index@(triton_poi_fused__safe_softmax_9)
        /*0008*/ 	.word	0x0000001a


	//----- nvinfo : EIATTR_MIN_STACK_SIZE
	.align		4
.L_1:
        /*000c*/ 	.byte	0x04, 0x12
        /*000e*/ 	.short	(.L_3 - .L_2)
	.align		4
.L_2:
        /*0010*/ 	.word	index@(triton_poi_fused__safe_softmax_9)
        /*0014*/ 	.word	0x00000000


	//----- nvinfo : EIATTR_FRAME_SIZE
	.align		4
.L_3:
        /*0018*/ 	.byte	0x04, 0x11
        /*001a*/ 	.short	(.L_5 - .L_4)
	.align		4
.L_4:
        /*001c*/ 	.word	index@(triton_poi_fused__safe_softmax_9)
        /*0020*/ 	.word	0x00000000


	//----- nvinfo : EIATTR_MIN_STACK_SIZE
	.align		4
.L_5:
        /*0024*/ 	.byte	0x04, 0x12
        /*0026*/ 	.short	(.L_7 - .L_6)
	.align		4
.L_6:
        /*0028*/ 	.word	index@(triton_poi_fused__safe_softmax_9)
        /*002c*/ 	.word	0x00000000
.L_7:


//--------------------- .nv.info.triton_poi_fused__safe_softmax_9 --------------------------
	.section	.nv.info.triton_poi_fused__safe_softmax_9,"",@"SHT_CUDA_INFO"
	.sectionflags	@""
	.align	4


	//----- nvinfo : EIATTR_CUDA_API_VERSION
	.align		4
        /*0000*/ 	.byte	0x04, 0x37
        /*0002*/ 	.short	(.L_9 - .L_8)
.L_8:
        /*0004*/ 	.word	0x0000007c


	//----- nvinfo : EIATTR_KPARAM_INFO
	.align		4
.L_9:
        /*0008*/ 	.byte	0x04, 0x17
        /*000a*/ 	.short	(.L_11 - .L_10)
.L_10:
        /*000c*/ 	.word	0x00000000
        /*0010*/ 	.short	0x0003
        /*0012*/ 	.short	0x0018
        /*0014*/ 	.byte	0x00, 0xf0, 0x11, 0x00


	//----- nvinfo : EIATTR_KPARAM_INFO
	.align		4
.L_11:
        /*0018*/ 	.byte	0x04, 0x17
        /*001a*/ 	.short	(.L_13 - .L_12)
.L_12:
        /*001c*/ 	.word	0x00000000
        /*0020*/ 	.short	0x0002
        /*0022*/ 	.short	0x0010
        /*0024*/ 	.byte	0x00, 0xf4, 0x21, 0x00


	//----- nvinfo : EIATTR_KPARAM_INFO
	.align		4
.L_13:
        /*0028*/ 	.byte	0x04, 0x17
        /*002a*/ 	.short	(.L_15 - .L_14)
.L_14:
        /*002c*/ 	.word	0x00000000
        /*0030*/ 	.short	0x0001
        /*0032*/ 	.short	0x0008
        /*0034*/ 	.byte	0x00, 0xf4, 0x21, 0x00


	//----- nvinfo : EIATTR_KPARAM_INFO
	.align		4
.L_15:
        /*0038*/ 	.byte	0x04, 0x17
        /*003a*/ 	.short	(.L_17 - .L_16)
.L_16:
        /*003c*/ 	.word	0x00000000
        /*0040*/ 	.short	0x0000
        /*0042*/ 	.short	0x0000
        /*0044*/ 	.byte	0x00, 0xf4, 0x21, 0x00


	//----- nvinfo : EIATTR_SPARSE_MMA_MASK
	.align		4
.L_17:
        /*0048*/ 	.byte	0x03, 0x50
        /*004a*/ 	.short	0x0000


	//----- nvinfo : EIATTR_MAXREG_COUNT
	.align		4
        /*004c*/ 	.byte	0x03, 0x1b
        /*004e*/ 	.short	0x00ff


	//----- nvinfo : EIATTR_EXIT_INSTR_OFFSETS
	.align		4
        /*0050*/ 	.byte	0x04, 0x1c
        /*0052*/ 	.short	(.L_19 - .L_18)


	//   ....[0]....
.L_18:
        /*0054*/ 	.word	0x000005e0


	//   ....[1]....
        /*0058*/ 	.word	0x00000600


	//----- nvinfo : EIATTR_REQNTID
	.align		4
.L_19:
        /*005c*/ 	.byte	0x04, 0x10
        /*005e*/ 	.short	(.L_21 - .L_20)
.L_20:
        /*0060*/ 	.word	0x00000080
        /*0064*/ 	.word	0x00000001
        /*0068*/ 	.word	0x00000001


	//----- nvinfo : EIATTR_CBANK_PARAM_SIZE
	.align		4
.L_21:
        /*006c*/ 	.byte	0x03, 0x19
        /*006e*/ 	.short	0x001c


	//----- nvinfo : EIATTR_PARAM_CBANK
	.align		4
        /*0070*/ 	.byte	0x04, 0x0a
        /*0072*/ 	.short	(.L_23 - .L_22)
	.align		4
.L_22:
        /*0074*/ 	.word	index@(.nv.constant0.triton_poi_fused__safe_softmax_9)
        /*0078*/ 	.short	0x0210
        /*007a*/ 	.short	0x001c


	//----- nvinfo : EIATTR_SW_WAR
	.align		4
.L_23:
        /*007c*/ 	.byte	0x04, 0x36
        /*007e*/ 	.short	(.L_25 - .L_24)
.L_24:
        /*0080*/ 	.word	0x00000008
.L_25:


//--------------------- .nv.callgraph             --------------------------
	.section	.nv.callgraph,"",@"SHT_CUDA_CALLGRAPH"
	.align	4
	.sectionentsize	8
	.align		4
        /*0000*/ 	.word	0x00000000
	.align		4
        /*0004*/ 	.word	0xffffffff
	.align		4
        /*0008*/ 	.word	0x00000000
	.align		4
        /*000c*/ 	.word	0xfffffffe
	.align		4
        /*0010*/ 	.word	0x00000000
	.align		4
        /*0014*/ 	.word	0xfffffffd
	.align		4
        /*0018*/ 	.word	0x00000000
	.align		4
        /*001c*/ 	.word	0xfffffffc


//--------------------- .text.triton_poi_fused__safe_softmax_9 --------------------------
	.section	.text.triton_poi_fused__safe_softmax_9,"ax",@progbits
	.align	128
        .global         triton_poi_fused__safe_softmax_9
        .type           triton_poi_fused__safe_softmax_9,@function
        .size           triton_poi_fused__safe_softmax_9,(.L_x_1 - triton_poi_fused__safe_softmax_9)
        .other          triton_poi_fused__safe_softmax_9,@"STO_CUDA_ENTRY STV_DEFAULT"
triton_poi_fused__safe_softmax_9:
.text.triton_poi_fused__safe_softmax_9:
[----:B------:R-:W0:Y:S01]  /*0000*/  LDC R1, c[0x0][0x28] ;  /* 0x00000a00ff017b82 */ /* 0x000e220000000800 */
[----:B------:R-:W1:Y:S07]  /*0010*/  S2R R0, SR_TID.X ;  /* 0x0000000000007919 */ /* 0x000e6e0000002100 */
[----:B------:R-:W2:Y:S01]  /*0020*/  LDC.64 R2, c[0x0][0x218] ;  /* 0x00008600ff027b82 */ /* 0x000ea20000000a00 */
[----:B------:R-:W-:Y:S01]  /*0030*/  CS2R R10, SRZ ;  /* 0x00000000000a7805 */ /* 0x000fe2000001ff00 */
[----:B------:R-:W3:Y:S06]  /*0040*/  S2R R9, SR_CTAID.X ;  /* 0x0000000000097919 */ /* 0x000eec0000002500 */
[----:B------:R-:W4:Y:S01]  /*0050*/  LDC.64 R6, c[0x0][0x210] ;  /* 0x00008400ff067b82 */ /* 0x000f220000000a00 */
[----:B------:R-:W-:Y:S01]  /*0060*/  ULDC.64 UR4, c[0x0][0x208] ;  /* 0x0000820000047ab9 */ /* 0x000fe20000000a00 */
[----:B------:R-:W-:-:S02]  /*0070*/  IMAD.MOV.U32 R8, RZ, RZ, RZ ;  /* 0x000000ffff087224 */ /* 0x000fc400078e00ff */
[----:B-1----:R-:W-:Y:S01]  /*0080*/  IMAD.SHL.U32 R0, R0, 0x2, RZ ;  /* 0x0000000200007824 */ /* 0x002fe200078e00ff */
[----:B---3--:R-:W-:-:S04]  /*0090*/  SHF.R.S32.HI R4, RZ, 0x17, R9 ;  /* 0x00000017ff047819 */ /* 0x008fc80000011409 */
[----:B------:R-:W-:Y:S02]  /*00a0*/  LOP3.LUT R0, R0, 0xfe, RZ, 0xc0, !PT ;  /* 0x000000fe00007812 */ /* 0x000fe400078ec0ff */
[----:B------:R-:W-:-:S03]  /*00b0*/  SGXT R4, R4, 0x1 ;  /* 0x000000010404781a */ /* 0x000fc60000000200 */
[----:B------:R-:W-:Y:S01]  /*00c0*/  IMAD R9, R9, 0x100, R0 ;  /* 0x0000010009097824 */ /* 0x000fe200078e0200 */
[----:B------:R-:W-:Y:S01]  /*00d0*/  CS2R R12, SRZ ;  /* 0x00000000000c7805 */ /* 0x000fe2000001ff00 */
[----:B------:R-:W-:-:S03]  /*00e0*/  IMAD.MOV.U32 R0, RZ, RZ, RZ ;  /* 0x000000ffff007224 */ /* 0x000fc600078e00ff */
[----:B------:R-:W-:Y:S02]  /*00f0*/  LEA.HI R4, R4, R9, RZ, 0x2 ;  /* 0x0000000904047211 */ /* 0x000fe400078f10ff */
[----:B------:R-:W-:Y:S02]  /*0100*/  ISETP.GE.AND P0, PT, R9, 0x400, PT ;  /* 0x000004000900780c */ /* 0x000fe40003f06270 */
[----:B------:R-:W-:Y:S02]  /*0110*/  LOP3.LUT R17, R4, 0xfffffffc, RZ, 0xc0, !PT ;  /* 0xfffffffc04117812 */ /* 0x000fe400078ec0ff */
[----:B------:R-:W-:-:S03]  /*0120*/  CS2R R14, SRZ ;  /* 0x00000000000e7805 */ /* 0x000fc6000001ff00 */
[----:B--2---:R-:W-:-:S06]  /*0130*/  IMAD.WIDE R4, R17, 0x4, R2 ;  /* 0x0000000411047825 */ /* 0x004fcc00078e0202 */
[----:B------:R-:W2:Y:S04]  /*0140*/  @!P0 LDG.E.EL R10, desc[UR4][R4.64] ;  /* 0x00000004040a8981 */ /* 0x000ea8000c2e1900 */
[----:B------:R-:W2:Y:S04]  /*0150*/  @!P0 LDG.E.EL R13, desc[UR4][R4.64+0x4] ;  /* 0x00000404040d8981 */ /* 0x000ea8000c2e1900 */
[----:B------:R-:W3:Y:S04]  /*0160*/  @!P0 LDG.E.EL R0, desc[UR4][R4.64] ;  /* 0x0000000404008981 */ /* 0x000ee8000c2e1900 */
[----:B------:R-:W3:Y:S01]  /*0170*/  @!P0 LDG.E.EL R11, desc[UR4][R4.64+0x4] ;  /* 0x00000404040b8981 */ /* 0x000ee2000c2e1900 */
[----:B------:R-:W-:-:S03]  /*0180*/  CS2R R20, SRZ ;  /* 0x0000000000147805 */ /* 0x000fc6000001ff00 */
[----:B------:R-:W5:Y:S01]  /*0190*/  @!P0 LDG.E.EL R14, desc[UR4][R4.64+0x8] ;  /* 0x00000804040e8981 */ /* 0x000f62000c2e1900 */
[----:B----4-:R-:W-:-:S03]  /*01a0*/  IMAD.WIDE R6, R17, 0x4, R6 ;  /* 0x0000000411067825 */ /* 0x010fc600078e0206 */
[----:B------:R-:W4:Y:S04]  /*01b0*/  @!P0 LDG.E.EL R8, desc[UR4][R4.64+0x8] ;  /* 0x0000080404088981 */ /* 0x000f28000c2e1900 */
[----:B------:R-:W4:Y:S04]  /*01c0*/  @!P0 LDG.E.EL R15, desc[UR4][R4.64+0xc] ;  /* 0x00000c04040f8981 */ /* 0x000f28000c2e1900 */
[----:B------:R1:W4:Y:S01]  /*01d0*/  @!P0 LDG.E.EL R12, desc[UR4][R4.64+0xc] ;  /* 0x00000c04040c8981 */ /* 0x000322000c2e1900 */
[----:B------:R-:W-:-:S03]  /*01e0*/  CS2R R22, SRZ ;  /* 0x0000000000167805 */ /* 0x000fc6000001ff00 */
[----:B------:R-:W4:Y:S04]  /*01f0*/  @!P0 LDG.E.EL R21, desc[UR4][R6.64+0x8] ;  /* 0x0000080406158981 */ /* 0x000f28000c2e1900 */
[----:B------:R-:W4:Y:S01]  /*0200*/  @!P0 LDG.E.EL R23, desc[UR4][R6.64+0xc] ;  /* 0x00000c0406178981 */ /* 0x000f22000c2e1900 */
[----:B------:R-:W-:-:S03]  /*0210*/  CS2R R18, SRZ ;  /* 0x0000000000127805 */ /* 0x000fc6000001ff00 */
[----:B------:R-:W4:Y:S04]  /*0220*/  @!P0 LDG.E.EL R22, desc[UR4][R6.64] ;  /* 0x0000000406168981 */ /* 0x000f28000c2e1900 */
[----:B------:R-:W4:Y:S04]  /*0230*/  @!P0 LDG.E.EL R20, desc[UR4][R6.64+0x4] ;  /* 0x0000040406148981 */ /* 0x000f28000c2e1900 */
[----:B------:R-:W4:Y:S04]  /*0240*/  @!P0 LDG.E.EL R19, desc[UR4][R6.64] ;  /* 0x0000000406138981 */ /* 0x000f28000c2e1900 */
[----:B------:R-:W4:Y:S01]  /*0250*/  @!P0 LDG.E.EL R18, desc[UR4][R6.64+0x4] ;  /* 0x0000040406128981 */ /* 0x000f22000c2e1900 */
[----:B------:R-:W-:-:S02]  /*0260*/  CS2R R16, SRZ ;  /* 0x0000000000107805 */ /* 0x000fc4000001ff00 */
[----:B-1----:R-:W-:Y:S01]  /*0270*/  CS2R R4, SRZ ;  /* 0x0000000000047805 */ /* 0x002fe2000001ff00 */
[----:B------:R-:W-:-:S03]  /*0280*/  IMAD.WIDE R2, R9, 0x4, R2 ;  /* 0x0000000409027825 */ /* 0x000fc600078e0202 */
[----:B------:R-:W4:Y:S04]  /*0290*/  @!P0 LDG.E.EL R17, desc[UR4][R6.64+0x8] ;  /* 0x0000080406118981 */ /* 0x000f28000c2e1900 */
[----:B------:R-:W4:Y:S04]  /*02a0*/  @!P0 LDG.E.EL R16, desc[UR4][R6.64+0xc] ;  /* 0x00000c0406108981 */ /* 0x000f28000c2e1900 */
[----:B------:R1:W4:Y:S02]  /*02b0*/  @!P0 LDG.E.64 R4, desc[UR4][R2.64] ;  /* 0x0000000402048981 */ /* 0x000324000c1e1b00 */
[----:B-1----:R-:W1:Y:S02]  /*02c0*/  LDC.64 R2, c[0x0][0x220] ;  /* 0x00008800ff027b82 */ /* 0x002e640000000a00 */
[----:B-1----:R-:W-:-:S04]  /*02d0*/  IMAD.WIDE R2, R9, 0x4, R2 ;  /* 0x0000000409027825 */ /* 0x002fc800078e0202 */
[----:B--2---:R-:W-:Y:S01]  /*02e0*/  FADD R13, R13, R10 ;  /* 0x0000000a0d0d7221 */ /* 0x004fe20000000000 */
[----:B---3--:R-:W-:-:S03]  /*02f0*/  FADD R11, R11, R0 ;  /* 0x000000000b0b7221 */ /* 0x008fc60000000000 */
[----:B-----5:R-:W-:Y:S01]  /*0300*/  FADD R14, R13, R14 ;  /* 0x0000000e0d0e7221 */ /* 0x020fe20000000000 */
[----:B----4-:R-:W-:-:S03]  /*0310*/  FADD R11, R11, R8 ;  /* 0x000000080b0b7221 */ /* 0x010fc60000000000 */
[----:B------:R-:W-:Y:S01]  /*0320*/  FADD R14, R14, R15 ;  /* 0x0000000f0e0e7221 */ /* 0x000fe20000000000 */
[----:B------:R-:W-:-:S04]  /*0330*/  FADD R12, R11, R12 ;  /* 0x0000000c0b0c7221 */ /* 0x000fc80000000000 */
[----:B------:R-:W-:Y:S02]  /*0340*/  FSETP.GT.AND P2, PT, |R14|, 8.50705917302346158658e+37, PT ;  /* 0x7e8000000e00780b */ /* 0x000fe40003f44200 */
[----:B------:R-:W-:Y:S02]  /*0350*/  FSETP.NEU.AND P4, PT, R21, -INF , PT ;  /* 0xff8000001500780b */ /* 0x000fe40003f8d000 */
[----:B------:R-:W-:Y:S02]  /*0360*/  FSETP.GT.AND P3, PT, |R12|, 8.50705917302346158658e+37, PT ;  /* 0x7e8000000c00780b */ /* 0x000fe40003f64200 */
[----:B------:R-:W-:Y:S02]  /*0370*/  SEL R0, RZ, 0x4, !P4 ;  /* 0x00000004ff007807 */ /* 0x000fe40006000000 */
[----:B------:R-:W-:Y:S02]  /*0380*/  FSETP.GEU.AND P4, PT, |R14|, 1.175494350822287508e-38, PT ;  /* 0x008000000e00780b */ /* 0x000fe40003f8e200 */
[----:B------:R-:W-:-:S02]  /*0390*/  FSETP.GEU.AND P1, PT, |R12|, 1.175494350822287508e-38, PT ;  /* 0x008000000c00780b */ /* 0x000fc40003f2e200 */
[----:B------:R-:W-:Y:S01]  /*03a0*/  FSETP.NEU.AND P5, PT, R23, -INF , PT ;  /* 0xff8000001700780b */ /* 0x000fe20003fad000 */
[----:B------:R-:W-:Y:S01]  /*03b0*/  @P2 FMUL R14, R14, 0.25 ;  /* 0x3e8000000e0e2820 */ /* 0x000fe20000400000 */
[----:B------:R-:W-:Y:S02]  /*03c0*/  FSETP.NEU.AND P6, PT, R22, -INF , PT ;  /* 0xff8000001600780b */ /* 0x000fe40003fcd000 */
[----:B0-----:R-:W-:Y:S02]  /*03d0*/  SEL R7, RZ, 0x7fff8, !P5 ;  /* 0x0007fff8ff077807 */ /* 0x001fe40006800000 */
[----:B------:R-:W-:Y:S01]  /*03e0*/  FSETP.NEU.AND P5, PT, R20, -INF , PT ;  /* 0xff8000001400780b */ /* 0x000fe20003fad000 */
[----:B------:R-:W-:Y:S01]  /*03f0*/  @P3 FMUL R12, R12, 0.25 ;  /* 0x3e8000000c0c3820 */ /* 0x000fe20000400000 */
[----:B------:R-:W-:Y:S01]  /*0400*/  SEL R6, RZ, 0x1, !P6 ;  /* 0x00000001ff067807 */ /* 0x000fe20007000000 */
[----:B------:R-:W-:Y:S01]  /*0410*/  @!P4 FMUL R14, R14, 16777216 ;  /* 0x4b8000000e0ec820 */ /* 0x000fe20000400000 */
[----:B------:R-:W-:-:S02]  /*0420*/  SEL R11, RZ, 0x1fffe, !P5 ;  /* 0x0001fffeff0b7807 */ /* 0x000fc40006800000 */
[----:B------:R-:W-:Y:S02]  /*0430*/  FSETP.NEU.AND P6, PT, R19, -INF , PT ;  /* 0xff8000001300780b */ /* 0x000fe40003fcd000 */
[----:B------:R-:W-:Y:S01]  /*0440*/  FSETP.NEU.AND P5, PT, R18, -INF , PT ;  /* 0xff8000001200780b */ /* 0x000fe20003fad000 */
[----:B------:R-:W-:Y:S01]  /*0450*/  @!P1 FMUL R12, R12, 16777216 ;  /* 0x4b8000000c0c9820 */ /* 0x000fe20000400000 */
[----:B------:R-:W-:Y:S02]  /*0460*/  SEL R8, RZ, 0x1, !P6 ;  /* 0x00000001ff087807 */ /* 0x000fe40007000000 */
[----:B------:R-:W-:Y:S01]  /*0470*/  SEL R13, RZ, 0x1fffe, !P5 ;  /* 0x0001fffeff0d7807 */ /* 0x000fe20006800000 */
[----:B------:R-:W0:Y:S01]  /*0480*/  MUFU.RCP R15, R12 ;  /* 0x0000000c000f7308 */ /* 0x000e220000001000 */
[----:B------:R-:W-:Y:S01]  /*0490*/  IMAD.IADD R6, R6, 0x1, R11 ;  /* 0x0000000106067824 */ /* 0x000fe200078e020b */
[----:B------:R-:W-:Y:S02]  /*04a0*/  FSETP.NEU.AND P6, PT, R17, -INF , PT ;  /* 0xff8000001100780b */ /* 0x000fe40003fcd000 */
[----:B------:R-:W-:-:S04]  /*04b0*/  IMAD.IADD R13, R8, 0x1, R13 ;  /* 0x00000001080d7824 */ /* 0x000fc800078e020d */
[----:B------:R-:W1:Y:S01]  /*04c0*/  MUFU.RCP R14, R14 ;  /* 0x0000000e000e7308 */ /* 0x000e620000001000 */
[----:B------:R-:W-:Y:S01]  /*04d0*/  FSETP.NEU.AND P5, PT, R16, -INF , PT ;  /* 0xff8000001000780b */ /* 0x000fe20003fad000 */
[----:B------:R-:W-:Y:S01]  /*04e0*/  @P3 FMUL R4, R4, 0.25 ;  /* 0x3e80000004043820 */ /* 0x000fe20000400000 */
[----:B------:R-:W-:Y:S01]  /*04f0*/  @P2 FMUL R5, R5, 0.25 ;  /* 0x3e80000005052820 */ /* 0x000fe20000400000 */
[----:B------:R-:W-:Y:S02]  /*0500*/  SEL R8, RZ, 0x4, !P6 ;  /* 0x00000004ff087807 */ /* 0x000fe40007000000 */
[----:B------:R-:W-:Y:S02]  /*0510*/  SEL R11, RZ, 0x7fff8, !P5 ;  /* 0x0007fff8ff0b7807 */ /* 0x000fe40006800000 */
[----:B------:R-:W-:Y:S02]  /*0520*/  LOP3.LUT R6, R6, 0x3, RZ, 0xc0, !PT ;  /* 0x0000000306067812 */ /* 0x000fe400078ec0ff */
[----:B------:R-:W-:Y:S01]  /*0530*/  LOP3.LUT R13, R13, 0x3, RZ, 0xc0, !PT ;  /* 0x000000030d0d7812 */ /* 0x000fe200078ec0ff */
[----:B------:R-:W-:Y:S01]  /*0540*/  @!P1 FMUL R4, R4, 16777216 ;  /* 0x4b80000004049820 */ /* 0x000fe20000400000 */
[----:B------:R-:W-:Y:S01]  /*0550*/  @!P4 FMUL R5, R5, 16777216 ;  /* 0x4b8000000505c820 */ /* 0x000fe20000400000 */
[----:B------:R-:W-:-:S02]  /*0560*/  IADD3 R0, R6, R7, R0 ;  /* 0x0000000706007210 */ /* 0x000fc40007ffe000 */
[----:B------:R-:W-:Y:S01]  /*0570*/  IADD3 R8, R13, R11, R8 ;  /* 0x0000000b0d087210 */ /* 0x000fe20007ffe008 */
[----:B0-----:R-:W-:Y:S01]  /*0580*/  FMUL R15, R15, R4 ;  /* 0x000000040f0f7220 */ /* 0x001fe20000400000 */
[----:B-1----:R-:W-:Y:S01]  /*0590*/  FMUL R14, R14, R5 ;  /* 0x000000050e0e7220 */ /* 0x002fe20000400000 */
[----:B------:R-:W-:Y:S02]  /*05a0*/  LOP3.LUT P1, RZ, R0, 0xf, RZ, 0xc0, !PT ;  /* 0x0000000f00ff7812 */ /* 0x000fe4000782c0ff */
[----:B------:R-:W-:Y:S02]  /*05b0*/  LOP3.LUT P2, RZ, R8, 0xf, RZ, 0xc0, !PT ;  /* 0x0000000f08ff7812 */ /* 0x000fe4000784c0ff */
[----:B------:R-:W-:Y:S02]  /*05c0*/  SEL R4, R15, RZ, P1 ;  /* 0x000000ff0f047207 */ /* 0x000fe40000800000 */
[----:B------:R-:W-:Y:S01]  /*05d0*/  SEL R5, R14, RZ, P2 ;  /* 0x000000ff0e057207 */ /* 0x000fe20001000000 */
[----:B------:R-:W-:Y:S08]  /*05e0*/  @P0 EXIT ;  /* 0x000000000000094d */ /* 0x000ff00003800000 */
[----:B------:R-:W-:Y:S01]  /*05f0*/  STG.E.64 desc[UR4][R2.64], R4 ;  /* 0x0000000402007986 */ /* 0x000fe2000c101b04 */
[----:B------:R-:W-:Y:S05]  /*0600*/  EXIT ;  /* 0x000000000000794d */ /* 0x000fea0003800000 */
.L_x_0:
[----:B------:R-:W-:-:S00]  /*0610*/  BRA `(.L_x_0) ;  /* 0xfffffffc00fc7947 */ /* 0x000fc0000383ffff */
[----:B------:R-:W-:-:S00]  /*0620*/  NOP ;  /* 0x0000000000007918 */ /* 0x000fc00000000000 */
        /* <DEDUP_REMOVED lines=13> */
.L_x_1:


//--------------------- .nv.constant0.triton_poi_fused__safe_softmax_9 --------------------------
	.section	.nv.constant0.triton_poi_fused__safe_softmax_9,"a",@progbits
	.sectionflags	@""
	.align	4
.nv.constant0.triton_poi_fused__safe_softmax_9:
	.zero		556
